//
// Generated by NVIDIA NVVM Compiler
//
// Compiler Build ID: CL-36424714
// Cuda compilation tools, release 13.0, V13.0.88
// Based on NVVM 20.0.0
//

.version 9.0
.target sm_100
.address_size 64

	// .globl	_Z15watermarkKernelPhii

.visible .entry _Z15watermarkKernelPhii(
	.param .u64 .ptr .align 1 _Z15watermarkKernelPhii_param_0,
	.param .u32 _Z15watermarkKernelPhii_param_1,
	.param .u32 _Z15watermarkKernelPhii_param_2
)
{
	.reg .pred 	%p<4>;
	.reg .b16 	%rs<4>;
	.reg .b32 	%r<14>;
	.reg .b64 	%rd<5>;

	ld.param.u64 	%rd1, [_Z15watermarkKernelPhii_param_0];
	ld.param.u32 	%r3, [_Z15watermarkKernelPhii_param_1];
	ld.param.u32 	%r4, [_Z15watermarkKernelPhii_param_2];
	mov.u32 	%r6, %ctaid.x;
	mov.u32 	%r7, %ntid.x;
	mov.u32 	%r8, %tid.x;
	mad.lo.s32 	%r1, %r6, %r7, %r8;
	mov.u32 	%r9, %ctaid.y;
	mov.u32 	%r10, %ntid.y;
	mov.u32 	%r11, %tid.y;
	mad.lo.s32 	%r12, %r9, %r10, %r11;
	setp.ge.s32 	%p1, %r1, %r3;
	setp.ge.s32 	%p2, %r12, %r4;
	or.pred  	%p3, %p1, %p2;
	@%p3 bra 	$L__BB0_2;
	cvta.to.global.u64 	%rd2, %rd1;
	mad.lo.s32 	%r13, %r3, %r12, %r1;
	cvt.s64.s32 	%rd3, %r13;
	add.s64 	%rd4, %rd2, %rd3;
	ld.global.u8 	%rs1, [%rd4];
	add.s16 	%rs2, %rs1, 50;
	min.u16 	%rs3, %rs2, 255;
	st.global.u8 	[%rd4], %rs3;
$L__BB0_2:
	ret;

}


// ===== COMPILED SASS (sm_100) =====

	.target	sm_100

	.elftype	@"ET_EXEC"


//--------------------- .note.nv.tkinfo           --------------------------
	.section	.note.nv.tkinfo,"",@"SHT_NOTE"
	.sectionflags	@"SHF_NOTE_NV_TKINFO"
	.tkinfo
        /*0018*/ 	.word	0x00000002
        /*0030*/ 	.string	""
        /*0030*/ 	.string	"ptxas"
        /*0030*/ 	.string	"Cuda compilation tools, release 13.0, V13.0.88"
        /*0030*/ 	.string	"Build cuda_13.0.r13.0/compiler.36424714_0"
        /*0030*/ 	.string	"-arch sm_100 -m 64 "



//--------------------- .note.nv.cuinfo           --------------------------
	.section	.note.nv.cuinfo,"",@"SHT_NOTE"
	.sectionflags	@"SHF_NOTE_NV_CUINFO"
        /*0018*/ 	.short	0x0002
        /*001a*/ 	.short	0x0064
        /*001c*/ 	.short	0x0082
	.zero		2


//--------------------- .nv.info                  --------------------------
	.section	.nv.info,"",@"SHT_CUDA_INFO"
	.align	4


	//----- nvinfo : EIATTR_REGCOUNT
	.align		4
        /*0000*/ 	.byte	0x04, 0x2f
        /*0002*/ 	.short	(.L_1 - .L_0)
	.align		4
.L_0:
        /*0004*/ 	.word	index@(_Z15watermarkKernelPhii)
        /*0008*/ 	.word	0x00000008


	//----- nvinfo : EIATTR_FRAME_SIZE
	.align		4
.L_1:
        /*000c*/ 	.byte	0x04, 0x11
        /*000e*/ 	.short	(.L_3 - .L_2)
	.align		4
.L_2:
        /*0010*/ 	.word	index@(_Z15watermarkKernelPhii)
        /*0014*/ 	.word	0x00000000


	//----- nvinfo : EIATTR_MIN_STACK_SIZE
	.align		4
.L_3:
        /*0018*/ 	.byte	0x04, 0x12
        /*001a*/ 	.short	(.L_5 - .L_4)
	.align		4
.L_4:
        /*001c*/ 	.word	index@(_Z15watermarkKernelPhii)
        /*0020*/ 	.word	0x00000000
.L_5:


//--------------------- .nv.compat                --------------------------
	.section	.nv.compat,"",@"SHT_CUDA_COMPAT_INFO"
	.align	4
        /*0000*/ 	.byte	0x02, 0x09, 0x00, 0x00, 0x02, 0x02, 0x01, 0x00, 0x02, 0x05, 0x05, 0x00, 0x03, 0x07, 0x01, 0x01
        /*0010*/ 	.byte	0x02, 0x03, 0x00, 0x00, 0x02, 0x06, 0x01, 0x00, 0x04, 0x0b, 0x08, 0x00, 0x09, 0x00, 0x00, 0x00
        /*0020*/ 	.byte	0x00, 0x00, 0x00, 0x00


//--------------------- .nv.info._Z15watermarkKernelPhii --------------------------
	.section	.nv.info._Z15watermarkKernelPhii,"",@"SHT_CUDA_INFO"
	.sectionflags	@""
	.align	4


	//----- nvinfo : EIATTR_CUDA_API_VERSION
	.align		4
        /*0000*/ 	.byte	0x04, 0x37
        /*0002*/ 	.short	(.L_7 - .L_6)
.L_6:
        /*0004*/ 	.word	0x00000082


	//----- nvinfo : EIATTR_KPARAM_INFO
	.align		4
.L_7:
        /*0008*/ 	.byte	0x04, 0x17
        /*000a*/ 	.short	(.L_9 - .L_8)
.L_8:
        /*000c*/ 	.word	0x00000000
        /*0010*/ 	.short	0x0002
        /*0012*/ 	.short	0x000c
        /*0014*/ 	.byte	0x00, 0xf0, 0x11, 0x00


	//----- nvinfo : EIATTR_KPARAM_INFO
	.align		4
.L_9:
        /*0018*/ 	.byte	0x04, 0x17
        /*001a*/ 	.short	(.L_11 - .L_10)
.L_10:
        /*001c*/ 	.word	0x00000000
        /*0020*/ 	.short	0x0001
        /*0022*/ 	.short	0x0008
        /*0024*/ 	.byte	0x00, 0xf0, 0x11, 0x00


	//----- nvinfo : EIATTR_KPARAM_INFO
	.align		4
.L_11:
        /*0028*/ 	.byte	0x04, 0x17
        /*002a*/ 	.short	(.L_13 - .L_12)
.L_12:
        /*002c*/ 	.word	0x00000000
        /*0030*/ 	.short	0x0000
        /*0032*/ 	.short	0x0000
        /*0034*/ 	.byte	0x00, 0xf5, 0x21, 0x00


	//----- nvinfo : EIATTR_SPARSE_MMA_MASK
	.align		4
.L_13:
        /*0038*/ 	.byte	0x03, 0x50
        /*003a*/ 	.short	0x0000


	//----- nvinfo : EIATTR_MAXREG_COUNT
	.align		4
        /*003c*/ 	.byte	0x03, 0x1b
        /*003e*/ 	.short	0x00ff


	//----- nvinfo : EIATTR_MERCURY_ISA_VERSION
	.align		4
        /*0040*/ 	.byte	0x03, 0x5f
        /*0042*/ 	.short	0x0101


	//----- nvinfo : EIATTR_VRC_CTA_INIT_COUNT
	.align		4
        /*0044*/ 	.byte	0x02, 0x4a
	.zero		1
	.zero		1


	//----- nvinfo : EIATTR_EXIT_INSTR_OFFSETS
	.align		4
        /*0048*/ 	.byte	0x04, 0x1c
        /*004a*/ 	.short	(.L_15 - .L_14)


	//   ....[0]....
.L_14:
        /*004c*/ 	.word	0x000000c0


	//   ....[1]....
        /*0050*/ 	.word	0x00000160


	//----- nvinfo : EIATTR_CBANK_PARAM_SIZE
	.align		4
.L_15:
        /*0054*/ 	.byte	0x03, 0x19
        /*0056*/ 	.short	0x0010


	//----- nvinfo : EIATTR_PARAM_CBANK
	.align		4
        /*0058*/ 	.byte	0x04, 0x0a
        /*005a*/ 	.short	(.L_17 - .L_16)
	.align		4
.L_16:
        /*005c*/ 	.word	index@(.nv.constant0._Z15watermarkKernelPhii)
        /*0060*/ 	.short	0x0380
        /*0062*/ 	.short	0x0010


	//----- nvinfo : EIATTR_SW_WAR
	.align		4
.L_17:
        /*0064*/ 	.byte	0x04, 0x36
        /*0066*/ 	.short	(.L_19 - .L_18)
.L_18:
        /*0068*/ 	.word	0x00000008
.L_19:


//--------------------- .nv.callgraph             --------------------------
	.section	.nv.callgraph,"",@"SHT_CUDA_CALLGRAPH"
	.align	4
	.sectionentsize	8
	.align		4
        /*0000*/ 	.word	0x00000000
	.align		4
        /*0004*/ 	.word	0xffffffff
	.align		4
        /*0008*/ 	.word	0x00000000
	.align		4
        /*000c*/ 	.word	0xfffffffe
	.align		4
        /*0010*/ 	.word	0x00000000
	.align		4
        /*0014*/ 	.word	0xfffffffd
	.align		4
        /*0018*/ 	.word	0x00000000
	.align		4
        /*001c*/ 	.word	0xfffffffc


//--------------------- .text._Z15watermarkKernelPhii --------------------------
	.section	.text._Z15watermarkKernelPhii,"ax",@progbits
	.align	128
        .global         _Z15watermarkKernelPhii
        .type           _Z15watermarkKernelPhii,@function
        .size           _Z15watermarkKernelPhii,(.L_x_1 - _Z15watermarkKernelPhii)
        .other          _Z15watermarkKernelPhii,@"STO_CUDA_ENTRY STV_DEFAULT"
_Z15watermarkKernelPhii:
.text._Z15watermarkKernelPhii:
[----:B------:R-:W-:Y:S01]  /*0000*/  LDC R1, c[0x0][0x37c] ;  /* 0x0000df00ff017b82 */ /* 0x000fe20000000800 */
[----:B------:R-:W0:Y:S07]  /*0010*/  S2R R2, SR_TID.Y ;  /* 0x0000000000027919 */ /* 0x000e2e0000002200 */
[----:B------:R-:W1:Y:S01]  /*0020*/  LDC R0, c[0x0][0x360] ;  /* 0x0000d800ff007b82 */ /* 0x000e620000000800 */
[----:B------:R-:W2:Y:S01]  /*0030*/  LDCU.64 UR6, c[0x0][0x388] ;  /* 0x00007100ff0677ac */ /* 0x000ea20008000a00 */
[----:B------:R-:W1:Y:S06]  /*0040*/  S2R R5, SR_TID.X ;  /* 0x0000000000057919 */ /* 0x000e6c0000002100 */
[----:B------:R-:W0:Y:S08]  /*0050*/  S2UR UR5, SR_CTAID.Y ;  /* 0x00000000000579c3 */ /* 0x000e300000002600 */
[----:B------:R-:W0:Y:S08]  /*0060*/  LDC R3, c[0x0][0x364] ;  /* 0x0000d900ff037b82 */ /* 0x000e300000000800 */
[----:B------:R-:W1:Y:S01]  /*0070*/  S2UR UR4, SR_CTAID.X ;  /* 0x00000000000479c3 */ /* 0x000e620000002500 */
[----:B0-----:R-:W-:-:S05]  /*0080*/  IMAD R3, R3, UR5, R2 ;  /* 0x0000000503037c24 */ /* 0x001fca000f8e0202 */
[----:B--2---:R-:W-:Y:S01]  /*0090*/  ISETP.GE.AND P0, PT, R3, UR7, PT ;  /* 0x0000000703007c0c */ /* 0x004fe2000bf06270 */
[----:B-1----:R-:W-:-:S05]  /*00a0*/  IMAD R0, R0, UR4, R5 ;  /* 0x0000000400007c24 */ /* 0x002fca000f8e0205 */
[----:B------:R-:W-:-:S13]  /*00b0*/  ISETP.GE.OR P0, PT, R0, UR6, P0 ;  /* 0x0000000600007c0c */ /* 0x000fda0008706670 */
[----:B------:R-:W-:Y:S05]  /*00c0*/  @P0 EXIT ;  /* 0x000000000000094d */ /* 0x000fea0003800000 */
[----:B------:R-:W0:Y:S01]  /*00d0*/  LDCU.64 UR8, c[0x0][0x380] ;  /* 0x00007000ff0877ac */ /* 0x000e220008000a00 */
[----:B------:R-:W-:Y:S01]  /*00e0*/  IMAD R0, R3, UR6, R0 ;  /* 0x0000000603007c24 */ /* 0x000fe2000f8e0200 */
[----:B------:R-:W1:Y:S04]  /*00f0*/  LDCU.64 UR4, c[0x0][0x358] ;  /* 0x00006b00ff0477ac */ /* 0x000e680008000a00 */
[----:B0-----:R-:W-:-:S04]  /*0100*/  IADD3 R2, P0, PT, R0, UR8, RZ ;  /* 0x0000000800027c10 */ /* 0x001fc8000ff1e0ff */
[----:B------:R-:W-:-:S05]  /*0110*/  LEA.HI.X.SX32 R3, R0, UR9, 0x1, P0 ;  /* 0x0000000900037c11 */ /* 0x000fca00080f0eff */
[----:B-1----:R-:W2:Y:S02]  /*0120*/  LDG.E.U8 R0, desc[UR4][R2.64] ;  /* 0x0000000402007981 */ /* 0x002ea4000c1e1100 */
[----:B--2---:R-:W-:-:S05]  /*0130*/  VIADD R0, R0, 0x32 ;  /* 0x0000003200007836 */ /* 0x004fca0000000000 */
[----:B------:R-:W-:-:S05]  /*0140*/  VIMNMX.U16x2 R0, PT, PT, R0, 0xff00ff, PT ;  /* 0x00ff00ff00007848 */ /* 0x000fca0003fe0200 */
[----:B------:R-:W-:Y:S01]  /*0150*/  STG.E.U8 desc[UR4][R2.64], R0 ;  /* 0x0000000002007986 */ /* 0x000fe2000c101104 */
[----:B------:R-:W-:Y:S05]  /*0160*/  EXIT ;  /* 0x000000000000794d */ /* 0x000fea0003800000 */
.L_x_0:
[----:B------:R-:W-:-:S00]  /*0170*/  BRA `(.L_x_0) ;  /* 0xfffffffc00fc7947 */ /* 0x000fc0000383ffff */
[----:B------:R-:W-:-:S00]  /*0180*/  NOP ;  /* 0x0000000000007918 */ /* 0x000fc00000000000 */
[----:B------:R-:W-:-:S00]  /*0190*/  NOP ;  /* 0x0000000000007918 */ /* 0x000fc00000000000 */
[----:B------:R-:W-:-:S00]  /*01a0*/  NOP ;  /* 0x0000000000007918 */ /* 0x000fc00000000000 */
[----:B------:R-:W-:-:S00]  /*01b0*/  NOP ;  /* 0x0000000000007918 */ /* 0x000fc00000000000 */
[----:B------:R-:W-:-:S00]  /*01c0*/  NOP ;  /* 0x0000000000007918 */ /* 0x000fc00000000000 */
[----:B------:R-:W-:-:S00]  /*01d0*/  NOP ;  /* 0x0000000000007918 */ /* 0x000fc00000000000 */
[----:B------:R-:W-:-:S00]  /*01e0*/  NOP ;  /* 0x0000000000007918 */ /* 0x000fc00000000000 */
[----:B------:R-:W-:-:S00]  /*01f0*/  NOP ;  /* 0x0000000000007918 */ /* 0x000fc00000000000 */
.L_x_1:


//--------------------- .nv.shared.reserved.0     --------------------------
	.section	.nv.shared.reserved.0,"aw",@nobits
	.weak		__nv_reservedSMEM_offset_0_alias
	.size		__nv_reservedSMEM_offset_0_alias, 0, 64
	.other		__nv_reservedSMEM_offset_0_alias,@"STO_CUDA_RESERVED_SHARED STV_DEFAULT"
__nv_reservedSMEM_offset_0_alias:
	.zero		0
	.zero		64


//--------------------- .nv.constant0._Z15watermarkKernelPhii --------------------------
	.section	.nv.constant0._Z15watermarkKernelPhii,"a",@progbits
	.sectionflags	@""
	.align	4
.nv.constant0._Z15watermarkKernelPhii:
	.zero		912


//--------------------- SYMBOLS --------------------------

	.type		.nv.reservedSmem.offset0,@object
	.size		.nv.reservedSmem.offset0,0x4
